//
// Generated by NVIDIA NVVM Compiler
//
// Compiler Build ID: CL-36424714
// Cuda compilation tools, release 13.0, V13.0.88
// Based on NVVM 20.0.0
//

.version 9.0
.target sm_100
.address_size 64

	// .globl	_Z12QRSqrtKernelPKfPVf

.visible .entry _Z12QRSqrtKernelPKfPVf(
	.param .u64 .ptr .align 1 _Z12QRSqrtKernelPKfPVf_param_0,
	.param .u64 .ptr .align 1 _Z12QRSqrtKernelPKfPVf_param_1
)
{
	.reg .b32 	%r<6>;
	.reg .b32 	%f<13>;
	.reg .b64 	%rd<10>;

	ld.param.u64 	%rd3, [_Z12QRSqrtKernelPKfPVf_param_0];
	ld.param.u64 	%rd4, [_Z12QRSqrtKernelPKfPVf_param_1];
	cvta.to.global.u64 	%rd5, %rd4;
	cvta.to.global.u64 	%rd6, %rd3;
	mov.u32 	%r2, %ctaid.x;
	mov.u32 	%r3, %ntid.x;
	mov.u32 	%r4, %tid.x;
	mad.lo.s32 	%r5, %r2, %r3, %r4;
	mul.wide.s32 	%rd7, %r5, 4;
	add.s64 	%rd1, %rd3, %rd7;
	add.s64 	%rd2, %rd4, %rd7;
	// begin inline asm
	.reg .u32 r1;
.reg .u32 r2;
.reg .u32 r3;
.reg .u32 r4;
ld.global.nc.u32 r1, [%rd1];
shr.u32 r2, r1, 1;
mov.u32 r3, 0x5f3759df;sub.u32 r4, r3, r2;
st.global.u32 [%rd2], r4;
	// end inline asm
	add.s64 	%rd8, %rd6, %rd7;
	ld.global.f32 	%f1, [%rd8];
	mul.f32 	%f2, %f1, 0f3F000000;
	add.s64 	%rd9, %rd5, %rd7;
	ld.volatile.global.f32 	%f3, [%rd9];
	mul.f32 	%f4, %f2, %f3;
	mul.f32 	%f5, %f3, %f4;
	mov.f32 	%f6, 0f3FC00000;
	sub.f32 	%f7, %f6, %f5;
	mul.f32 	%f8, %f3, %f7;
	mul.f32 	%f9, %f2, %f8;
	mul.f32 	%f10, %f8, %f9;
	sub.f32 	%f11, %f6, %f10;
	mul.f32 	%f12, %f8, %f11;
	st.volatile.global.f32 	[%rd9], %f12;
	ret;

}


// ===== COMPILED SASS (sm_100) =====

	.target	sm_100

	.elftype	@"ET_EXEC"


//--------------------- .note.nv.tkinfo           --------------------------
	.section	.note.nv.tkinfo,"",@"SHT_NOTE"
	.sectionflags	@"SHF_NOTE_NV_TKINFO"
	.tkinfo
        /*0018*/ 	.word	0x00000002
        /*0030*/ 	.string	""
        /*0030*/ 	.string	"ptxas"
        /*0030*/ 	.string	"Cuda compilation tools, release 13.0, V13.0.88"
        /*0030*/ 	.string	"Build cuda_13.0.r13.0/compiler.36424714_0"
        /*0030*/ 	.string	"-arch sm_100 -m 64 "



//--------------------- .note.nv.cuinfo           --------------------------
	.section	.note.nv.cuinfo,"",@"SHT_NOTE"
	.sectionflags	@"SHF_NOTE_NV_CUINFO"
        /*0018*/ 	.short	0x0002
        /*001a*/ 	.short	0x0064
        /*001c*/ 	.short	0x0082
	.zero		2


//--------------------- .nv.info                  --------------------------
	.section	.nv.info,"",@"SHT_CUDA_INFO"
	.align	4


	//----- nvinfo : EIATTR_REGCOUNT
	.align		4
        /*0000*/ 	.byte	0x04, 0x2f
        /*0002*/ 	.short	(.L_1 - .L_0)
	.align		4
.L_0:
        /*0004*/ 	.word	index@(_Z12QRSqrtKernelPKfPVf)
        /*0008*/ 	.word	0x0000000c


	//----- nvinfo : EIATTR_FRAME_SIZE
	.align		4
.L_1:
        /*000c*/ 	.byte	0x04, 0x11
        /*000e*/ 	.short	(.L_3 - .L_2)
	.align		4
.L_2:
        /*0010*/ 	.word	index@(_Z12QRSqrtKernelPKfPVf)
        /*0014*/ 	.word	0x00000000


	//----- nvinfo : EIATTR_MIN_STACK_SIZE
	.align		4
.L_3:
        /*0018*/ 	.byte	0x04, 0x12
        /*001a*/ 	.short	(.L_5 - .L_4)
	.align		4
.L_4:
        /*001c*/ 	.word	index@(_Z12QRSqrtKernelPKfPVf)
        /*0020*/ 	.word	0x00000000
.L_5:


//--------------------- .nv.compat                --------------------------
	.section	.nv.compat,"",@"SHT_CUDA_COMPAT_INFO"
	.align	4
        /*0000*/ 	.byte	0x02, 0x09, 0x00, 0x00, 0x02, 0x02, 0x01, 0x00, 0x02, 0x05, 0x05, 0x00, 0x03, 0x07, 0x01, 0x01
        /*0010*/ 	.byte	0x02, 0x03, 0x00, 0x00, 0x02, 0x06, 0x01, 0x00, 0x04, 0x0b, 0x08, 0x00, 0x09, 0x00, 0x00, 0x00
        /*0020*/ 	.byte	0x00, 0x00, 0x00, 0x00


//--------------------- .nv.info._Z12QRSqrtKernelPKfPVf --------------------------
	.section	.nv.info._Z12QRSqrtKernelPKfPVf,"",@"SHT_CUDA_INFO"
	.sectionflags	@""
	.align	4


	//----- nvinfo : EIATTR_CUDA_API_VERSION
	.align		4
        /*0000*/ 	.byte	0x04, 0x37
        /*0002*/ 	.short	(.L_7 - .L_6)
.L_6:
        /*0004*/ 	.word	0x00000082


	//----- nvinfo : EIATTR_KPARAM_INFO
	.align		4
.L_7:
        /*0008*/ 	.byte	0x04, 0x17
        /*000a*/ 	.short	(.L_9 - .L_8)
.L_8:
        /*000c*/ 	.word	0x00000000
        /*0010*/ 	.short	0x0001
        /*0012*/ 	.short	0x0008
        /*0014*/ 	.byte	0x00, 0xf5, 0x21, 0x00


	//----- nvinfo : EIATTR_KPARAM_INFO
	.align		4
.L_9:
        /*0018*/ 	.byte	0x04, 0x17
        /*001a*/ 	.short	(.L_11 - .L_10)
.L_10:
        /*001c*/ 	.word	0x00000000
        /*0020*/ 	.short	0x0000
        /*0022*/ 	.short	0x0000
        /*0024*/ 	.byte	0x00, 0xf5, 0x21, 0x00


	//----- nvinfo : EIATTR_SPARSE_MMA_MASK
	.align		4
.L_11:
        /*0028*/ 	.byte	0x03, 0x50
        /*002a*/ 	.short	0x0000


	//----- nvinfo : EIATTR_MAXREG_COUNT
	.align		4
        /*002c*/ 	.byte	0x03, 0x1b
        /*002e*/ 	.short	0x00ff


	//----- nvinfo : EIATTR_MERCURY_ISA_VERSION
	.align		4
        /*0030*/ 	.byte	0x03, 0x5f
        /*0032*/ 	.short	0x0101


	//----- nvinfo : EIATTR_VRC_CTA_INIT_COUNT
	.align		4
        /*0034*/ 	.byte	0x02, 0x4a
	.zero		1
	.zero		1


	//----- nvinfo : EIATTR_EXIT_INSTR_OFFSETS
	.align		4
        /*0038*/ 	.byte	0x04, 0x1c
        /*003a*/ 	.short	(.L_13 - .L_12)


	//   ....[0]....
.L_12:
        /*003c*/ 	.word	0x00000180


	//----- nvinfo : EIATTR_CBANK_PARAM_SIZE
	.align		4
.L_13:
        /*0040*/ 	.byte	0x03, 0x19
        /*0042*/ 	.short	0x0010


	//----- nvinfo : EIATTR_PARAM_CBANK
	.align		4
        /*0044*/ 	.byte	0x04, 0x0a
        /*0046*/ 	.short	(.L_15 - .L_14)
	.align		4
.L_14:
        /*0048*/ 	.word	index@(.nv.constant0._Z12QRSqrtKernelPKfPVf)
        /*004c*/ 	.short	0x0380
        /*004e*/ 	.short	0x0010


	//----- nvinfo : EIATTR_SW_WAR
	.align		4
.L_15:
        /*0050*/ 	.byte	0x04, 0x36
        /*0052*/ 	.short	(.L_17 - .L_16)
.L_16:
        /*0054*/ 	.word	0x00000008
.L_17:


//--------------------- .nv.callgraph             --------------------------
	.section	.nv.callgraph,"",@"SHT_CUDA_CALLGRAPH"
	.align	4
	.sectionentsize	8
	.align		4
        /*0000*/ 	.word	0x00000000
	.align		4
        /*0004*/ 	.word	0xffffffff
	.align		4
        /*0008*/ 	.word	0x00000000
	.align		4
        /*000c*/ 	.word	0xfffffffe
	.align		4
        /*0010*/ 	.word	0x00000000
	.align		4
        /*0014*/ 	.word	0xfffffffd
	.align		4
        /*0018*/ 	.word	0x00000000
	.align		4
        /*001c*/ 	.word	0xfffffffc


//--------------------- .text._Z12QRSqrtKernelPKfPVf --------------------------
	.section	.text._Z12QRSqrtKernelPKfPVf,"ax",@progbits
	.align	128
        .global         _Z12QRSqrtKernelPKfPVf
        .type           _Z12QRSqrtKernelPKfPVf,@function
        .size           _Z12QRSqrtKernelPKfPVf,(.L_x_1 - _Z12QRSqrtKernelPKfPVf)
        .other          _Z12QRSqrtKernelPKfPVf,@"STO_CUDA_ENTRY STV_DEFAULT"
_Z12QRSqrtKernelPKfPVf:
.text._Z12QRSqrtKernelPKfPVf:
[----:B------:R-:W-:Y:S01]  /*0000*/  LDC R1, c[0x0][0x37c] ;  /* 0x0000df00ff017b82 */ /* 0x000fe20000000800 */
[----:B------:R-:W0:Y:S07]  /*0010*/  S2R R0, SR_TID.X ;  /* 0x0000000000007919 */ /* 0x000e2e0000002100 */
[----:B------:R-:W0:Y:S01]  /*0020*/  S2UR UR6, SR_CTAID.X ;  /* 0x00000000000679c3 */ /* 0x000e220000002500 */
[----:B------:R-:W1:Y:S07]  /*0030*/  LDCU.64 UR4, c[0x0][0x358] ;  /* 0x00006b00ff0477ac */ /* 0x000e6e0008000a00 */
[----:B------:R-:W0:Y:S08]  /*0040*/  LDC R7, c[0x0][0x360] ;  /* 0x0000d800ff077b82 */ /* 0x000e300000000800 */
[----:B------:R-:W2:Y:S08]  /*0050*/  LDC.64 R2, c[0x0][0x380] ;  /* 0x0000e000ff027b82 */ /* 0x000eb00000000a00 */
[----:B------:R-:W3:Y:S01]  /*0060*/  LDC.64 R4, c[0x0][0x388] ;  /* 0x0000e200ff047b82 */ /* 0x000ee20000000a00 */
[----:B0-----:R-:W-:-:S04]  /*0070*/  IMAD R7, R7, UR6, R0 ;  /* 0x0000000607077c24 */ /* 0x001fc8000f8e0200 */
[----:B--2---:R-:W-:-:S05]  /*0080*/  IMAD.WIDE R2, R7, 0x4, R2 ;  /* 0x0000000407027825 */ /* 0x004fca00078e0202 */
[----:B-1----:R-:W2:Y:S01]  /*0090*/  LDG.E.CONSTANT R0, desc[UR4][R2.64] ;  /* 0x0000000402007981 */ /* 0x002ea2000c1e9900 */
[----:B---3--:R-:W-:Y:S01]  /*00a0*/  IMAD.WIDE R4, R7, 0x4, R4 ;  /* 0x0000000407047825 */ /* 0x008fe200078e0204 */
[----:B--2---:R-:W-:-:S04]  /*00b0*/  SHF.R.U32.HI R0, RZ, 0x1, R0 ;  /* 0x00000001ff007819 */ /* 0x004fc80000011600 */
[----:B------:R-:W-:-:S05]  /*00c0*/  IADD3 R7, PT, PT, -R0, 0x5f3759df, RZ ;  /* 0x5f3759df00077810 */ /* 0x000fca0007ffe1ff */
[----:B------:R-:W-:Y:S04]  /*00d0*/  STG.E desc[UR4][R4.64], R7 ;  /* 0x0000000704007986 */ /* 0x000fe8000c101904 */
[----:B------:R-:W2:Y:S04]  /*00e0*/  LDG.E R0, desc[UR4][R2.64] ;  /* 0x0000000402007981 */ /* 0x000ea8000c1e1900 */
[----:B------:R-:W3:Y:S01]  /*00f0*/  LDG.E.STRONG.SYS R9, desc[UR4][R4.64] ;  /* 0x0000000404097981 */ /* 0x000ee2000c1f5900 */
[----:B--2---:R-:W-:-:S04]  /*0100*/  FMUL R0, R0, 0.5 ;  /* 0x3f00000000007820 */ /* 0x004fc80000400000 */
[----:B---3--:R-:W-:-:S04]  /*0110*/  FMUL R6, R0, R9 ;  /* 0x0000000900067220 */ /* 0x008fc80000400000 */
[----:B------:R-:W-:-:S04]  /*0120*/  FFMA R6, -R9, R6, 1.5 ;  /* 0x3fc0000009067423 */ /* 0x000fc80000000106 */
[----:B------:R-:W-:-:S04]  /*0130*/  FMUL R9, R9, R6 ;  /* 0x0000000609097220 */ /* 0x000fc80000400000 */
[----:B------:R-:W-:-:S04]  /*0140*/  FMUL R0, R0, R9 ;  /* 0x0000000900007220 */ /* 0x000fc80000400000 */
[----:B------:R-:W-:-:S04]  /*0150*/  FFMA R0, -R9, R0, 1.5 ;  /* 0x3fc0000009007423 */ /* 0x000fc80000000100 */
[----:B------:R-:W-:-:S05]  /*0160*/  FMUL R9, R9, R0 ;  /* 0x0000000009097220 */ /* 0x000fca0000400000 */
[----:B------:R-:W-:Y:S01]  /*0170*/  STG.E.STRONG.SYS desc[UR4][R4.64], R9 ;  /* 0x0000000904007986 */ /* 0x000fe2000c115904 */
[----:B------:R-:W-:Y:S05]  /*0180*/  EXIT ;  /* 0x000000000000794d */ /* 0x000fea0003800000 */
.L_x_0:
[----:B------:R-:W-:-:S00]  /*0190*/  BRA `(.L_x_0) ;  /* 0xfffffffc00fc7947 */ /* 0x000fc0000383ffff */
[----:B------:R-:W-:-:S00]  /*01a0*/  NOP ;  /* 0x0000000000007918 */ /* 0x000fc00000000000 */
        /* <DEDUP_REMOVED lines=13> */
.L_x_1:


//--------------------- .nv.shared.reserved.0     --------------------------
	.section	.nv.shared.reserved.0,"aw",@nobits
	.weak		__nv_reservedSMEM_offset_0_alias
	.size		__nv_reservedSMEM_offset_0_alias, 0, 64
	.other		__nv_reservedSMEM_offset_0_alias,@"STO_CUDA_RESERVED_SHARED STV_DEFAULT"
__nv_reservedSMEM_offset_0_alias:
	.zero		0
	.zero		64


//--------------------- .nv.constant0._Z12QRSqrtKernelPKfPVf --------------------------
	.section	.nv.constant0._Z12QRSqrtKernelPKfPVf,"a",@progbits
	.sectionflags	@""
	.align	4
.nv.constant0._Z12QRSqrtKernelPKfPVf:
	.zero		912


//--------------------- SYMBOLS --------------------------

	.type		.nv.reservedSmem.offset0,@object
	.size		.nv.reservedSmem.offset0,0x4
